//
// Generated by NVIDIA NVVM Compiler
//
// Compiler Build ID: CL-36424714
// Cuda compilation tools, release 13.0, V13.0.88
// Based on NVVM 20.0.0
//

.version 9.0
.target sm_100
.address_size 64

	// .globl	_Z7vec_addPiS_S_i

.visible .entry _Z7vec_addPiS_S_i(
	.param .u64 .ptr .align 1 _Z7vec_addPiS_S_i_param_0,
	.param .u64 .ptr .align 1 _Z7vec_addPiS_S_i_param_1,
	.param .u64 .ptr .align 1 _Z7vec_addPiS_S_i_param_2,
	.param .u32 _Z7vec_addPiS_S_i_param_3
)
{
	.reg .pred 	%p<3>;
	.reg .b32 	%r<13>;
	.reg .b64 	%rd<11>;

	ld.param.u64 	%rd4, [_Z7vec_addPiS_S_i_param_0];
	ld.param.u64 	%rd5, [_Z7vec_addPiS_S_i_param_1];
	ld.param.u64 	%rd6, [_Z7vec_addPiS_S_i_param_2];
	ld.param.u32 	%r5, [_Z7vec_addPiS_S_i_param_3];
	mov.u32 	%r6, %tid.x;
	mov.u32 	%r7, %ctaid.x;
	mov.u32 	%r8, %ntid.x;
	mad.lo.s32 	%r12, %r7, %r8, %r6;
	setp.ge.s32 	%p1, %r12, %r5;
	@%p1 bra 	$L__BB0_3;
	mov.u32 	%r2, %nctaid.x;
	cvta.to.global.u64 	%rd1, %rd4;
	cvta.to.global.u64 	%rd2, %rd5;
	cvta.to.global.u64 	%rd3, %rd6;
$L__BB0_2:
	mul.wide.s32 	%rd7, %r12, 4;
	add.s64 	%rd8, %rd1, %rd7;
	ld.global.u32 	%r9, [%rd8];
	add.s64 	%rd9, %rd2, %rd7;
	ld.global.u32 	%r10, [%rd9];
	add.s32 	%r11, %r10, %r9;
	add.s64 	%rd10, %rd3, %rd7;
	st.global.u32 	[%rd10], %r11;
	add.s32 	%r12, %r12, %r2;
	setp.lt.s32 	%p2, %r12, %r5;
	@%p2 bra 	$L__BB0_2;
$L__BB0_3:
	ret;

}


// ===== COMPILED SASS (sm_100) =====

	.target	sm_100

	.elftype	@"ET_EXEC"


//--------------------- .note.nv.tkinfo           --------------------------
	.section	.note.nv.tkinfo,"",@"SHT_NOTE"
	.sectionflags	@"SHF_NOTE_NV_TKINFO"
	.tkinfo
        /*0018*/ 	.word	0x00000002
        /*0030*/ 	.string	""
        /*0030*/ 	.string	"ptxas"
        /*0030*/ 	.string	"Cuda compilation tools, release 13.0, V13.0.88"
        /*0030*/ 	.string	"Build cuda_13.0.r13.0/compiler.36424714_0"
        /*0030*/ 	.string	"-arch sm_100 -m 64 "



//--------------------- .note.nv.cuinfo           --------------------------
	.section	.note.nv.cuinfo,"",@"SHT_NOTE"
	.sectionflags	@"SHF_NOTE_NV_CUINFO"
        /*0018*/ 	.short	0x0002
        /*001a*/ 	.short	0x0064
        /*001c*/ 	.short	0x0082
	.zero		2


//--------------------- .nv.info                  --------------------------
	.section	.nv.info,"",@"SHT_CUDA_INFO"
	.align	4


	//----- nvinfo : EIATTR_REGCOUNT
	.align		4
        /*0000*/ 	.byte	0x04, 0x2f
        /*0002*/ 	.short	(.L_1 - .L_0)
	.align		4
.L_0:
        /*0004*/ 	.word	index@(_Z7vec_addPiS_S_i)
        /*0008*/ 	.word	0x00000012


	//----- nvinfo : EIATTR_FRAME_SIZE
	.align		4
.L_1:
        /*000c*/ 	.byte	0x04, 0x11
        /*000e*/ 	.short	(.L_3 - .L_2)
	.align		4
.L_2:
        /*0010*/ 	.word	index@(_Z7vec_addPiS_S_i)
        /*0014*/ 	.word	0x00000000


	//----- nvinfo : EIATTR_MIN_STACK_SIZE
	.align		4
.L_3:
        /*0018*/ 	.byte	0x04, 0x12
        /*001a*/ 	.short	(.L_5 - .L_4)
	.align		4
.L_4:
        /*001c*/ 	.word	index@(_Z7vec_addPiS_S_i)
        /*0020*/ 	.word	0x00000000
.L_5:


//--------------------- .nv.compat                --------------------------
	.section	.nv.compat,"",@"SHT_CUDA_COMPAT_INFO"
	.align	4
        /*0000*/ 	.byte	0x02, 0x09, 0x00, 0x00, 0x02, 0x02, 0x01, 0x00, 0x02, 0x05, 0x05, 0x00, 0x03, 0x07, 0x01, 0x01
        /*0010*/ 	.byte	0x02, 0x03, 0x00, 0x00, 0x02, 0x06, 0x01, 0x00, 0x04, 0x0b, 0x08, 0x00, 0x09, 0x00, 0x00, 0x00
        /*0020*/ 	.byte	0x00, 0x00, 0x00, 0x00


//--------------------- .nv.info._Z7vec_addPiS_S_i --------------------------
	.section	.nv.info._Z7vec_addPiS_S_i,"",@"SHT_CUDA_INFO"
	.sectionflags	@""
	.align	4


	//----- nvinfo : EIATTR_CUDA_API_VERSION
	.align		4
        /*0000*/ 	.byte	0x04, 0x37
        /*0002*/ 	.short	(.L_7 - .L_6)
.L_6:
        /*0004*/ 	.word	0x00000082


	//----- nvinfo : EIATTR_KPARAM_INFO
	.align		4
.L_7:
        /*0008*/ 	.byte	0x04, 0x17
        /*000a*/ 	.short	(.L_9 - .L_8)
.L_8:
        /*000c*/ 	.word	0x00000000
        /*0010*/ 	.short	0x0003
        /*0012*/ 	.short	0x0018
        /*0014*/ 	.byte	0x00, 0xf0, 0x11, 0x00


	//----- nvinfo : EIATTR_KPARAM_INFO
	.align		4
.L_9:
        /*0018*/ 	.byte	0x04, 0x17
        /*001a*/ 	.short	(.L_11 - .L_10)
.L_10:
        /*001c*/ 	.word	0x00000000
        /*0020*/ 	.short	0x0002
        /*0022*/ 	.short	0x0010
        /*0024*/ 	.byte	0x00, 0xf5, 0x21, 0x00


	//----- nvinfo : EIATTR_KPARAM_INFO
	.align		4
.L_11:
        /*0028*/ 	.byte	0x04, 0x17
        /*002a*/ 	.short	(.L_13 - .L_12)
.L_12:
        /*002c*/ 	.word	0x00000000
        /*0030*/ 	.short	0x0001
        /*0032*/ 	.short	0x0008
        /*0034*/ 	.byte	0x00, 0xf5, 0x21, 0x00


	//----- nvinfo : EIATTR_KPARAM_INFO
	.align		4
.L_13:
        /*0038*/ 	.byte	0x04, 0x17
        /*003a*/ 	.short	(.L_15 - .L_14)
.L_14:
        /*003c*/ 	.word	0x00000000
        /*0040*/ 	.short	0x0000
        /*0042*/ 	.short	0x0000
        /*0044*/ 	.byte	0x00, 0xf5, 0x21, 0x00


	//----- nvinfo : EIATTR_SPARSE_MMA_MASK
	.align		4
.L_15:
        /*0048*/ 	.byte	0x03, 0x50
        /*004a*/ 	.short	0x0000


	//----- nvinfo : EIATTR_MAXREG_COUNT
	.align		4
        /*004c*/ 	.byte	0x03, 0x1b
        /*004e*/ 	.short	0x00ff


	//----- nvinfo : EIATTR_MERCURY_ISA_VERSION
	.align		4
        /*0050*/ 	.byte	0x03, 0x5f
        /*0052*/ 	.short	0x0101


	//----- nvinfo : EIATTR_VRC_CTA_INIT_COUNT
	.align		4
        /*0054*/ 	.byte	0x02, 0x4a
	.zero		1
	.zero		1


	//----- nvinfo : EIATTR_EXIT_INSTR_OFFSETS
	.align		4
        /*0058*/ 	.byte	0x04, 0x1c
        /*005a*/ 	.short	(.L_17 - .L_16)


	//   ....[0]....
.L_16:
        /*005c*/ 	.word	0x00000070


	//   ....[1]....
        /*0060*/ 	.word	0x00000170


	//----- nvinfo : EIATTR_CRS_STACK_SIZE
	.align		4
.L_17:
        /*0064*/ 	.byte	0x04, 0x1e
        /*0066*/ 	.short	(.L_19 - .L_18)
.L_18:
        /*0068*/ 	.word	0x00000000


	//----- nvinfo : EIATTR_CBANK_PARAM_SIZE
	.align		4
.L_19:
        /*006c*/ 	.byte	0x03, 0x19
        /*006e*/ 	.short	0x001c


	//----- nvinfo : EIATTR_PARAM_CBANK
	.align		4
        /*0070*/ 	.byte	0x04, 0x0a
        /*0072*/ 	.short	(.L_21 - .L_20)
	.align		4
.L_20:
        /*0074*/ 	.word	index@(.nv.constant0._Z7vec_addPiS_S_i)
        /*0078*/ 	.short	0x0380
        /*007a*/ 	.short	0x001c


	//----- nvinfo : EIATTR_SW_WAR
	.align		4
.L_21:
        /*007c*/ 	.byte	0x04, 0x36
        /*007e*/ 	.short	(.L_23 - .L_22)
.L_22:
        /*0080*/ 	.word	0x00000008
.L_23:


//--------------------- .nv.callgraph             --------------------------
	.section	.nv.callgraph,"",@"SHT_CUDA_CALLGRAPH"
	.align	4
	.sectionentsize	8
	.align		4
        /*0000*/ 	.word	0x00000000
	.align		4
        /*0004*/ 	.word	0xffffffff
	.align		4
        /*0008*/ 	.word	0x00000000
	.align		4
        /*000c*/ 	.word	0xfffffffe
	.align		4
        /*0010*/ 	.word	0x00000000
	.align		4
        /*0014*/ 	.word	0xfffffffd
	.align		4
        /*0018*/ 	.word	0x00000000
	.align		4
        /*001c*/ 	.word	0xfffffffc


//--------------------- .text._Z7vec_addPiS_S_i   --------------------------
	.section	.text._Z7vec_addPiS_S_i,"ax",@progbits
	.align	128
        .global         _Z7vec_addPiS_S_i
        .type           _Z7vec_addPiS_S_i,@function
        .size           _Z7vec_addPiS_S_i,(.L_x_2 - _Z7vec_addPiS_S_i)
        .other          _Z7vec_addPiS_S_i,@"STO_CUDA_ENTRY STV_DEFAULT"
_Z7vec_addPiS_S_i:
.text._Z7vec_addPiS_S_i:
[----:B------:R-:W-:Y:S01]  /*0000*/  LDC R1, c[0x0][0x37c] ;  /* 0x0000df00ff017b82 */ /* 0x000fe20000000800 */
[----:B------:R-:W0:Y:S07]  /*0010*/  S2R R0, SR_TID.X ;  /* 0x0000000000007919 */ /* 0x000e2e0000002100 */
[----:B------:R-:W0:Y:S01]  /*0020*/  S2UR UR4, SR_CTAID.X ;  /* 0x00000000000479c3 */ /* 0x000e220000002500 */
[----:B------:R-:W1:Y:S07]  /*0030*/  LDCU UR5, c[0x0][0x398] ;  /* 0x00007300ff0577ac */ /* 0x000e6e0008000800 */
[----:B------:R-:W0:Y:S02]  /*0040*/  LDC R3, c[0x0][0x360] ;  /* 0x0000d800ff037b82 */ /* 0x000e240000000800 */
[----:B0-----:R-:W-:-:S05]  /*0050*/  IMAD R0, R3, UR4, R0 ;  /* 0x0000000403007c24 */ /* 0x001fca000f8e0200 */
[----:B-1----:R-:W-:-:S13]  /*0060*/  ISETP.GE.AND P0, PT, R0, UR5, PT ;  /* 0x0000000500007c0c */ /* 0x002fda000bf06270 */
[----:B------:R-:W-:Y:S05]  /*0070*/  @P0 EXIT ;  /* 0x000000000000094d */ /* 0x000fea0003800000 */
[----:B------:R-:W0:Y:S01]  /*0080*/  LDC.64 R12, c[0x0][0x390] ;  /* 0x0000e400ff0c7b82 */ /* 0x000e220000000a00 */
[----:B------:R-:W1:Y:S01]  /*0090*/  LDCU UR4, c[0x0][0x370] ;  /* 0x00006e00ff0477ac */ /* 0x000e620008000800 */
[----:B------:R-:W2:Y:S06]  /*00a0*/  LDCU.64 UR6, c[0x0][0x358] ;  /* 0x00006b00ff0677ac */ /* 0x000eac0008000a00 */
[----:B------:R-:W3:Y:S08]  /*00b0*/  LDC.64 R8, c[0x0][0x380] ;  /* 0x0000e000ff087b82 */ /* 0x000ef00000000a00 */
[----:B------:R-:W4:Y:S02]  /*00c0*/  LDC.64 R10, c[0x0][0x388] ;  /* 0x0000e200ff0a7b82 */ /* 0x000f240000000a00 */
.L_x_0:
[----:B---3--:R-:W-:-:S04]  /*00d0*/  IMAD.WIDE R2, R0, 0x4, R8 ;  /* 0x0000000400027825 */ /* 0x008fc800078e0208 */
[C---:B----4-:R-:W-:Y:S02]  /*00e0*/  IMAD.WIDE R4, R0.reuse, 0x4, R10 ;  /* 0x0000000400047825 */ /* 0x050fe400078e020a */
[----:B--2---:R-:W2:Y:S04]  /*00f0*/  LDG.E R2, desc[UR6][R2.64] ;  /* 0x0000000602027981 */ /* 0x004ea8000c1e1900 */
[----:B------:R-:W2:Y:S01]  /*0100*/  LDG.E R5, desc[UR6][R4.64] ;  /* 0x0000000604057981 */ /* 0x000ea2000c1e1900 */
[C---:B0-----:R-:W-:Y:S01]  /*0110*/  IMAD.WIDE R6, R0.reuse, 0x4, R12 ;  /* 0x0000000400067825 */ /* 0x041fe200078e020c */
[----:B-1----:R-:W-:-:S04]  /*0120*/  IADD3 R0, PT, PT, R0, UR4, RZ ;  /* 0x0000000400007c10 */ /* 0x002fc8000fffe0ff */
[----:B------:R-:W-:Y:S02]  /*0130*/  ISETP.GE.AND P0, PT, R0, UR5, PT ;  /* 0x0000000500007c0c */ /* 0x000fe4000bf06270 */
[----:B--2---:R-:W-:-:S05]  /*0140*/  IADD3 R15, PT, PT, R2, R5, RZ ;  /* 0x00000005020f7210 */ /* 0x004fca0007ffe0ff */
[----:B------:R0:W-:Y:S06]  /*0150*/  STG.E desc[UR6][R6.64], R15 ;  /* 0x0000000f06007986 */ /* 0x0001ec000c101906 */
[----:B------:R-:W-:Y:S05]  /*0160*/  @!P0 BRA `(.L_x_0) ;  /* 0xfffffffc00d88947 */ /* 0x000fea000383ffff */
[----:B------:R-:W-:Y:S05]  /*0170*/  EXIT ;  /* 0x000000000000794d */ /* 0x000fea0003800000 */
.L_x_1:
[----:B------:R-:W-:-:S00]  /*0180*/  BRA `(.L_x_1) ;  /* 0xfffffffc00fc7947 */ /* 0x000fc0000383ffff */
[----:B------:R-:W-:-:S00]  /*0190*/  NOP ;  /* 0x0000000000007918 */ /* 0x000fc00000000000 */
        /* <DEDUP_REMOVED lines=14> */
.L_x_2:


//--------------------- .nv.shared.reserved.0     --------------------------
	.section	.nv.shared.reserved.0,"aw",@nobits
	.weak		__nv_reservedSMEM_offset_0_alias
	.size		__nv_reservedSMEM_offset_0_alias, 0, 64
	.other		__nv_reservedSMEM_offset_0_alias,@"STO_CUDA_RESERVED_SHARED STV_DEFAULT"
__nv_reservedSMEM_offset_0_alias:
	.zero		0
	.zero		64


//--------------------- .nv.constant0._Z7vec_addPiS_S_i --------------------------
	.section	.nv.constant0._Z7vec_addPiS_S_i,"a",@progbits
	.sectionflags	@""
	.align	4
.nv.constant0._Z7vec_addPiS_S_i:
	.zero		924


//--------------------- SYMBOLS --------------------------

	.type		.nv.reservedSmem.offset0,@object
	.size		.nv.reservedSmem.offset0,0x4
